//
// Generated by NVIDIA NVVM Compiler
//
// Compiler Build ID: CL-36424714
// Cuda compilation tools, release 13.0, V13.0.88
// Based on NVVM 20.0.0
//

.version 9.0
.target sm_100
.address_size 64

	// .globl	_Z13shuffle_constPjS_
.const .align 4 .b8 const_plan[40];
.global .align 4 .b8 gmem_plan[40];
// _ZZ20shared_shuffle_constPjS_E3tmp has been demoted
// _ZZ19shared_shuffle_gmemPjS_E3tmp has been demoted

.visible .entry _Z13shuffle_constPjS_(
	.param .u64 .ptr .align 1 _Z13shuffle_constPjS__param_0,
	.param .u64 .ptr .align 1 _Z13shuffle_constPjS__param_1
)
{
	.reg .b32 	%r<12>;
	.reg .b64 	%rd<12>;

	ld.param.u64 	%rd1, [_Z13shuffle_constPjS__param_0];
	ld.param.u64 	%rd2, [_Z13shuffle_constPjS__param_1];
	cvta.to.global.u64 	%rd3, %rd2;
	cvta.to.global.u64 	%rd4, %rd1;
	mov.u32 	%r1, %ctaid.x;
	mov.u32 	%r2, %ntid.x;
	mov.u32 	%r3, %tid.x;
	mad.lo.s32 	%r4, %r1, %r2, %r3;
	mul.hi.u32 	%r5, %r4, -858993459;
	shr.u32 	%r6, %r5, 3;
	mul.lo.s32 	%r7, %r6, 10;
	sub.s32 	%r8, %r4, %r7;
	mul.wide.u32 	%rd5, %r8, 4;
	mov.u64 	%rd6, const_plan;
	add.s64 	%rd7, %rd6, %rd5;
	ld.const.u32 	%r9, [%rd7];
	mul.wide.u32 	%rd8, %r4, 4;
	add.s64 	%rd9, %rd4, %rd8;
	ld.global.u32 	%r10, [%rd9];
	add.s32 	%r11, %r9, %r4;
	mul.wide.u32 	%rd10, %r11, 4;
	add.s64 	%rd11, %rd3, %rd10;
	st.global.u32 	[%rd11], %r10;
	ret;

}
	// .globl	_Z12shuffle_gmemPjS_
.visible .entry _Z12shuffle_gmemPjS_(
	.param .u64 .ptr .align 1 _Z12shuffle_gmemPjS__param_0,
	.param .u64 .ptr .align 1 _Z12shuffle_gmemPjS__param_1
)
{
	.reg .b32 	%r<12>;
	.reg .b64 	%rd<12>;

	ld.param.u64 	%rd1, [_Z12shuffle_gmemPjS__param_0];
	ld.param.u64 	%rd2, [_Z12shuffle_gmemPjS__param_1];
	cvta.to.global.u64 	%rd3, %rd2;
	cvta.to.global.u64 	%rd4, %rd1;
	mov.u32 	%r1, %ctaid.x;
	mov.u32 	%r2, %ntid.x;
	mov.u32 	%r3, %tid.x;
	mad.lo.s32 	%r4, %r1, %r2, %r3;
	mul.hi.u32 	%r5, %r4, -858993459;
	shr.u32 	%r6, %r5, 3;
	mul.lo.s32 	%r7, %r6, 10;
	sub.s32 	%r8, %r4, %r7;
	mul.wide.u32 	%rd5, %r8, 4;
	mov.u64 	%rd6, gmem_plan;
	add.s64 	%rd7, %rd6, %rd5;
	ld.global.u32 	%r9, [%rd7];
	mul.wide.u32 	%rd8, %r4, 4;
	add.s64 	%rd9, %rd4, %rd8;
	ld.global.u32 	%r10, [%rd9];
	add.s32 	%r11, %r9, %r4;
	mul.wide.u32 	%rd10, %r11, 4;
	add.s64 	%rd11, %rd3, %rd10;
	st.global.u32 	[%rd11], %r10;
	ret;

}
	// .globl	_Z20shared_shuffle_constPjS_
.visible .entry _Z20shared_shuffle_constPjS_(
	.param .u64 .ptr .align 1 _Z20shared_shuffle_constPjS__param_0,
	.param .u64 .ptr .align 1 _Z20shared_shuffle_constPjS__param_1
)
{
	.reg .b32 	%r<16>;
	.reg .b64 	%rd<12>;
	// demoted variable
	.shared .align 4 .b8 _ZZ20shared_shuffle_constPjS_E3tmp[2048];
	ld.param.u64 	%rd1, [_Z20shared_shuffle_constPjS__param_0];
	ld.param.u64 	%rd2, [_Z20shared_shuffle_constPjS__param_1];
	cvta.to.global.u64 	%rd3, %rd2;
	cvta.to.global.u64 	%rd4, %rd1;
	mov.u32 	%r1, %ctaid.x;
	mov.u32 	%r2, %ntid.x;
	mov.u32 	%r3, %tid.x;
	mad.lo.s32 	%r4, %r1, %r2, %r3;
	mul.hi.u32 	%r5, %r4, -858993459;
	shr.u32 	%r6, %r5, 3;
	mul.lo.s32 	%r7, %r6, 10;
	sub.s32 	%r8, %r4, %r7;
	mul.wide.u32 	%rd5, %r8, 4;
	mov.u64 	%rd6, const_plan;
	add.s64 	%rd7, %rd6, %rd5;
	ld.const.u32 	%r9, [%rd7];
	mul.wide.u32 	%rd8, %r4, 4;
	add.s64 	%rd9, %rd4, %rd8;
	ld.global.u32 	%r10, [%rd9];
	shl.b32 	%r11, %r4, 2;
	mov.u32 	%r12, _ZZ20shared_shuffle_constPjS_E3tmp;
	add.s32 	%r13, %r12, %r11;
	st.shared.u32 	[%r13], %r10;
	bar.sync 	0;
	ld.shared.u32 	%r14, [%r13];
	add.s32 	%r15, %r9, %r4;
	mul.wide.u32 	%rd10, %r15, 4;
	add.s64 	%rd11, %rd3, %rd10;
	st.global.u32 	[%rd11], %r14;
	ret;

}
	// .globl	_Z19shared_shuffle_gmemPjS_
.visible .entry _Z19shared_shuffle_gmemPjS_(
	.param .u64 .ptr .align 1 _Z19shared_shuffle_gmemPjS__param_0,
	.param .u64 .ptr .align 1 _Z19shared_shuffle_gmemPjS__param_1
)
{
	.reg .b32 	%r<16>;
	.reg .b64 	%rd<12>;
	// demoted variable
	.shared .align 4 .b8 _ZZ19shared_shuffle_gmemPjS_E3tmp[2048];
	ld.param.u64 	%rd1, [_Z19shared_shuffle_gmemPjS__param_0];
	ld.param.u64 	%rd2, [_Z19shared_shuffle_gmemPjS__param_1];
	cvta.to.global.u64 	%rd3, %rd2;
	cvta.to.global.u64 	%rd4, %rd1;
	mov.u32 	%r1, %ctaid.x;
	mov.u32 	%r2, %ntid.x;
	mov.u32 	%r3, %tid.x;
	mad.lo.s32 	%r4, %r1, %r2, %r3;
	mul.hi.u32 	%r5, %r4, -858993459;
	shr.u32 	%r6, %r5, 3;
	mul.lo.s32 	%r7, %r6, 10;
	sub.s32 	%r8, %r4, %r7;
	mul.wide.u32 	%rd5, %r8, 4;
	mov.u64 	%rd6, gmem_plan;
	add.s64 	%rd7, %rd6, %rd5;
	ld.global.u32 	%r9, [%rd7];
	mul.wide.u32 	%rd8, %r4, 4;
	add.s64 	%rd9, %rd4, %rd8;
	ld.global.u32 	%r10, [%rd9];
	shl.b32 	%r11, %r4, 2;
	mov.u32 	%r12, _ZZ19shared_shuffle_gmemPjS_E3tmp;
	add.s32 	%r13, %r12, %r11;
	st.shared.u32 	[%r13], %r10;
	bar.sync 	0;
	ld.shared.u32 	%r14, [%r13];
	add.s32 	%r15, %r9, %r4;
	mul.wide.u32 	%rd10, %r15, 4;
	add.s64 	%rd11, %rd3, %rd10;
	st.global.u32 	[%rd11], %r14;
	ret;

}


// ===== COMPILED SASS (sm_100) =====

	.target	sm_100

	.elftype	@"ET_EXEC"


//--------------------- .note.nv.tkinfo           --------------------------
	.section	.note.nv.tkinfo,"",@"SHT_NOTE"
	.sectionflags	@"SHF_NOTE_NV_TKINFO"
	.tkinfo
        /*0018*/ 	.word	0x00000002
        /*0030*/ 	.string	""
        /*0030*/ 	.string	"ptxas"
        /*0030*/ 	.string	"Cuda compilation tools, release 13.0, V13.0.88"
        /*0030*/ 	.string	"Build cuda_13.0.r13.0/compiler.36424714_0"
        /*0030*/ 	.string	"-arch sm_100 -m 64 "



//--------------------- .note.nv.cuinfo           --------------------------
	.section	.note.nv.cuinfo,"",@"SHT_NOTE"
	.sectionflags	@"SHF_NOTE_NV_CUINFO"
        /*0018*/ 	.short	0x0002
        /*001a*/ 	.short	0x0064
        /*001c*/ 	.short	0x0082
	.zero		2


//--------------------- .nv.info                  --------------------------
	.section	.nv.info,"",@"SHT_CUDA_INFO"
	.align	4


	//----- nvinfo : EIATTR_REGCOUNT
	.align		4
        /*0000*/ 	.byte	0x04, 0x2f
        /*0002*/ 	.short	(.L_3 - .L_2)
	.align		4
.L_2:
        /*0004*/ 	.word	index@(_Z13shuffle_constPjS_)
        /*0008*/ 	.word	0x0000000a


	//----- nvinfo : EIATTR_FRAME_SIZE
	.align		4
.L_3:
        /*000c*/ 	.byte	0x04, 0x11
        /*000e*/ 	.short	(.L_5 - .L_4)
	.align		4
.L_4:
        /*0010*/ 	.word	index@(_Z13shuffle_constPjS_)
        /*0014*/ 	.word	0x00000000


	//----- nvinfo : EIATTR_REGCOUNT
	.align		4
.L_5:
        /*0018*/ 	.byte	0x04, 0x2f
        /*001a*/ 	.short	(.L_7 - .L_6)
	.align		4
.L_6:
        /*001c*/ 	.word	index@(_Z12shuffle_gmemPjS_)
        /*0020*/ 	.word	0x0000000c


	//----- nvinfo : EIATTR_FRAME_SIZE
	.align		4
.L_7:
        /*0024*/ 	.byte	0x04, 0x11
        /*0026*/ 	.short	(.L_9 - .L_8)
	.align		4
.L_8:
        /*0028*/ 	.word	index@(_Z12shuffle_gmemPjS_)
        /*002c*/ 	.word	0x00000000


	//----- nvinfo : EIATTR_REGCOUNT
	.align		4
.L_9:
        /*0030*/ 	.byte	0x04, 0x2f
        /*0032*/ 	.short	(.L_11 - .L_10)
	.align		4
.L_10:
        /*0034*/ 	.word	index@(_Z20shared_shuffle_constPjS_)
        /*0038*/ 	.word	0x0000000c


	//----- nvinfo : EIATTR_FRAME_SIZE
	.align		4
.L_11:
        /*003c*/ 	.byte	0x04, 0x11
        /*003e*/ 	.short	(.L_13 - .L_12)
	.align		4
.L_12:
        /*0040*/ 	.word	index@(_Z20shared_shuffle_constPjS_)
        /*0044*/ 	.word	0x00000000


	//----- nvinfo : EIATTR_REGCOUNT
	.align		4
.L_13:
        /*0048*/ 	.byte	0x04, 0x2f
        /*004a*/ 	.short	(.L_15 - .L_14)
	.align		4
.L_14:
        /*004c*/ 	.word	index@(_Z19shared_shuffle_gmemPjS_)
        /*0050*/ 	.word	0x0000000e


	//----- nvinfo : EIATTR_FRAME_SIZE
	.align		4
.L_15:
        /*0054*/ 	.byte	0x04, 0x11
        /*0056*/ 	.short	(.L_17 - .L_16)
	.align		4
.L_16:
        /*0058*/ 	.word	index@(_Z19shared_shuffle_gmemPjS_)
        /*005c*/ 	.word	0x00000000


	//----- nvinfo : EIATTR_MIN_STACK_SIZE
	.align		4
.L_17:
        /*0060*/ 	.byte	0x04, 0x12
        /*0062*/ 	.short	(.L_19 - .L_18)
	.align		4
.L_18:
        /*0064*/ 	.word	index@(_Z19shared_shuffle_gmemPjS_)
        /*0068*/ 	.word	0x00000000


	//----- nvinfo : EIATTR_MIN_STACK_SIZE
	.align		4
.L_19:
        /*006c*/ 	.byte	0x04, 0x12
        /*006e*/ 	.short	(.L_21 - .L_20)
	.align		4
.L_20:
        /*0070*/ 	.word	index@(_Z20shared_shuffle_constPjS_)
        /*0074*/ 	.word	0x00000000


	//----- nvinfo : EIATTR_MIN_STACK_SIZE
	.align		4
.L_21:
        /*0078*/ 	.byte	0x04, 0x12
        /*007a*/ 	.short	(.L_23 - .L_22)
	.align		4
.L_22:
        /*007c*/ 	.word	index@(_Z12shuffle_gmemPjS_)
        /*0080*/ 	.word	0x00000000


	//----- nvinfo : EIATTR_MIN_STACK_SIZE
	.align		4
.L_23:
        /*0084*/ 	.byte	0x04, 0x12
        /*0086*/ 	.short	(.L_25 - .L_24)
	.align		4
.L_24:
        /*0088*/ 	.word	index@(_Z13shuffle_constPjS_)
        /*008c*/ 	.word	0x00000000
.L_25:


//--------------------- .nv.compat                --------------------------
	.section	.nv.compat,"",@"SHT_CUDA_COMPAT_INFO"
	.align	4
        /*0000*/ 	.byte	0x02, 0x09, 0x00, 0x00, 0x02, 0x02, 0x01, 0x00, 0x02, 0x05, 0x05, 0x00, 0x03, 0x07, 0x01, 0x01
        /*0010*/ 	.byte	0x02, 0x03, 0x00, 0x00, 0x02, 0x06, 0x01, 0x00, 0x04, 0x0b, 0x08, 0x00, 0x09, 0x00, 0x00, 0x00
        /*0020*/ 	.byte	0x00, 0x00, 0x00, 0x00


//--------------------- .nv.info._Z19shared_shuffle_gmemPjS_ --------------------------
	.section	.nv.info._Z19shared_shuffle_gmemPjS_,"",@"SHT_CUDA_INFO"
	.sectionflags	@""
	.align	4


	//----- nvinfo : EIATTR_CUDA_API_VERSION
	.align		4
        /*0000*/ 	.byte	0x04, 0x37
        /*0002*/ 	.short	(.L_27 - .L_26)
.L_26:
        /*0004*/ 	.word	0x00000082


	//----- nvinfo : EIATTR_KPARAM_INFO
	.align		4
.L_27:
        /*0008*/ 	.byte	0x04, 0x17
        /*000a*/ 	.short	(.L_29 - .L_28)
.L_28:
        /*000c*/ 	.word	0x00000000
        /*0010*/ 	.short	0x0001
        /*0012*/ 	.short	0x0008
        /*0014*/ 	.byte	0x00, 0xf5, 0x21, 0x00


	//----- nvinfo : EIATTR_KPARAM_INFO
	.align		4
.L_29:
        /*0018*/ 	.byte	0x04, 0x17
        /*001a*/ 	.short	(.L_31 - .L_30)
.L_30:
        /*001c*/ 	.word	0x00000000
        /*0020*/ 	.short	0x0000
        /*0022*/ 	.short	0x0000
        /*0024*/ 	.byte	0x00, 0xf5, 0x21, 0x00


	//----- nvinfo : EIATTR_SPARSE_MMA_MASK
	.align		4
.L_31:
        /*0028*/ 	.byte	0x03, 0x50
        /*002a*/ 	.short	0x0000


	//----- nvinfo : EIATTR_MAXREG_COUNT
	.align		4
        /*002c*/ 	.byte	0x03, 0x1b
        /*002e*/ 	.short	0x00ff


	//----- nvinfo : EIATTR_NUM_BARRIERS
	.align		4
        /*0030*/ 	.byte	0x02, 0x4c
        /*0032*/ 	.byte	0x01
	.zero		1


	//----- nvinfo : EIATTR_MERCURY_ISA_VERSION
	.align		4
        /*0034*/ 	.byte	0x03, 0x5f
        /*0036*/ 	.short	0x0101


	//----- nvinfo : EIATTR_VRC_CTA_INIT_COUNT
	.align		4
        /*0038*/ 	.byte	0x02, 0x4a
	.zero		1
	.zero		1


	//----- nvinfo : EIATTR_EXIT_INSTR_OFFSETS
	.align		4
        /*003c*/ 	.byte	0x04, 0x1c
        /*003e*/ 	.short	(.L_33 - .L_32)


	//   ....[0]....
.L_32:
        /*0040*/ 	.word	0x000001a0


	//----- nvinfo : EIATTR_CBANK_PARAM_SIZE
	.align		4
.L_33:
        /*0044*/ 	.byte	0x03, 0x19
        /*0046*/ 	.short	0x0010


	//----- nvinfo : EIATTR_PARAM_CBANK
	.align		4
        /*0048*/ 	.byte	0x04, 0x0a
        /*004a*/ 	.short	(.L_35 - .L_34)
	.align		4
.L_34:
        /*004c*/ 	.word	index@(.nv.constant0._Z19shared_shuffle_gmemPjS_)
        /*0050*/ 	.short	0x0380
        /*0052*/ 	.short	0x0010


	//----- nvinfo : EIATTR_SW_WAR
	.align		4
.L_35:
        /*0054*/ 	.byte	0x04, 0x36
        /*0056*/ 	.short	(.L_37 - .L_36)
.L_36:
        /*0058*/ 	.word	0x00000008
.L_37:


//--------------------- .nv.info._Z20shared_shuffle_constPjS_ --------------------------
	.section	.nv.info._Z20shared_shuffle_constPjS_,"",@"SHT_CUDA_INFO"
	.sectionflags	@""
	.align	4


	//----- nvinfo : EIATTR_CUDA_API_VERSION
	.align		4
        /*0000*/ 	.byte	0x04, 0x37
        /*0002*/ 	.short	(.L_39 - .L_38)
.L_38:
        /*0004*/ 	.word	0x00000082


	//----- nvinfo : EIATTR_KPARAM_INFO
	.align		4
.L_39:
        /*0008*/ 	.byte	0x04, 0x17
        /*000a*/ 	.short	(.L_41 - .L_40)
.L_40:
        /*000c*/ 	.word	0x00000000
        /*0010*/ 	.short	0x0001
        /*0012*/ 	.short	0x0008
        /*0014*/ 	.byte	0x00, 0xf5, 0x21, 0x00


	//----- nvinfo : EIATTR_KPARAM_INFO
	.align		4
.L_41:
        /*0018*/ 	.byte	0x04, 0x17
        /*001a*/ 	.short	(.L_43 - .L_42)
.L_42:
        /*001c*/ 	.word	0x00000000
        /*0020*/ 	.short	0x0000
        /*0022*/ 	.short	0x0000
        /*0024*/ 	.byte	0x00, 0xf5, 0x21, 0x00


	//----- nvinfo : EIATTR_SPARSE_MMA_MASK
	.align		4
.L_43:
        /*0028*/ 	.byte	0x03, 0x50
        /*002a*/ 	.short	0x0000


	//----- nvinfo : EIATTR_MAXREG_COUNT
	.align		4
        /*002c*/ 	.byte	0x03, 0x1b
        /*002e*/ 	.short	0x00ff


	//----- nvinfo : EIATTR_NUM_BARRIERS
	.align		4
        /*0030*/ 	.byte	0x02, 0x4c
        /*0032*/ 	.byte	0x01
	.zero		1


	//----- nvinfo : EIATTR_MERCURY_ISA_VERSION
	.align		4
        /*0034*/ 	.byte	0x03, 0x5f
        /*0036*/ 	.short	0x0101


	//----- nvinfo : EIATTR_VRC_CTA_INIT_COUNT
	.align		4
        /*0038*/ 	.byte	0x02, 0x4a
	.zero		1
	.zero		1


	//----- nvinfo : EIATTR_EXIT_INSTR_OFFSETS
	.align		4
        /*003c*/ 	.byte	0x04, 0x1c
        /*003e*/ 	.short	(.L_45 - .L_44)


	//   ....[0]....
.L_44:
        /*0040*/ 	.word	0x00000190


	//----- nvinfo : EIATTR_CBANK_PARAM_SIZE
	.align		4
.L_45:
        /*0044*/ 	.byte	0x03, 0x19
        /*0046*/ 	.short	0x0010


	//----- nvinfo : EIATTR_PARAM_CBANK
	.align		4
        /*0048*/ 	.byte	0x04, 0x0a
        /*004a*/ 	.short	(.L_47 - .L_46)
	.align		4
.L_46:
        /*004c*/ 	.word	index@(.nv.constant0._Z20shared_shuffle_constPjS_)
        /*0050*/ 	.short	0x0380
        /*0052*/ 	.short	0x0010


	//----- nvinfo : EIATTR_SW_WAR
	.align		4
.L_47:
        /*0054*/ 	.byte	0x04, 0x36
        /*0056*/ 	.short	(.L_49 - .L_48)
.L_48:
        /*0058*/ 	.word	0x00000008
.L_49:


//--------------------- .nv.info._Z12shuffle_gmemPjS_ --------------------------
	.section	.nv.info._Z12shuffle_gmemPjS_,"",@"SHT_CUDA_INFO"
	.sectionflags	@""
	.align	4


	//----- nvinfo : EIATTR_CUDA_API_VERSION
	.align		4
        /*0000*/ 	.byte	0x04, 0x37
        /*0002*/ 	.short	(.L_51 - .L_50)
.L_50:
        /*0004*/ 	.word	0x00000082


	//----- nvinfo : EIATTR_KPARAM_INFO
	.align		4
.L_51:
        /*0008*/ 	.byte	0x04, 0x17
        /*000a*/ 	.short	(.L_53 - .L_52)
.L_52:
        /*000c*/ 	.word	0x00000000
        /*0010*/ 	.short	0x0001
        /*0012*/ 	.short	0x0008
        /*0014*/ 	.byte	0x00, 0xf5, 0x21, 0x00


	//----- nvinfo : EIATTR_KPARAM_INFO
	.align		4
.L_53:
        /*0018*/ 	.byte	0x04, 0x17
        /*001a*/ 	.short	(.L_55 - .L_54)
.L_54:
        /*001c*/ 	.word	0x00000000
        /*0020*/ 	.short	0x0000
        /*0022*/ 	.short	0x0000
        /*0024*/ 	.byte	0x00, 0xf5, 0x21, 0x00


	//----- nvinfo : EIATTR_SPARSE_MMA_MASK
	.align		4
.L_55:
        /*0028*/ 	.byte	0x03, 0x50
        /*002a*/ 	.short	0x0000


	//----- nvinfo : EIATTR_MAXREG_COUNT
	.align		4
        /*002c*/ 	.byte	0x03, 0x1b
        /*002e*/ 	.short	0x00ff


	//----- nvinfo : EIATTR_MERCURY_ISA_VERSION
	.align		4
        /*0030*/ 	.byte	0x03, 0x5f
        /*0032*/ 	.short	0x0101


	//----- nvinfo : EIATTR_VRC_CTA_INIT_COUNT
	.align		4
        /*0034*/ 	.byte	0x02, 0x4a
	.zero		1
	.zero		1


	//----- nvinfo : EIATTR_EXIT_INSTR_OFFSETS
	.align		4
        /*0038*/ 	.byte	0x04, 0x1c
        /*003a*/ 	.short	(.L_57 - .L_56)


	//   ....[0]....
.L_56:
        /*003c*/ 	.word	0x00000130


	//----- nvinfo : EIATTR_CBANK_PARAM_SIZE
	.align		4
.L_57:
        /*0040*/ 	.byte	0x03, 0x19
        /*0042*/ 	.short	0x0010


	//----- nvinfo : EIATTR_PARAM_CBANK
	.align		4
        /*0044*/ 	.byte	0x04, 0x0a
        /*0046*/ 	.short	(.L_59 - .L_58)
	.align		4
.L_58:
        /*0048*/ 	.word	index@(.nv.constant0._Z12shuffle_gmemPjS_)
        /*004c*/ 	.short	0x0380
        /*004e*/ 	.short	0x0010


	//----- nvinfo : EIATTR_SW_WAR
	.align		4
.L_59:
        /*0050*/ 	.byte	0x04, 0x36
        /*0052*/ 	.short	(.L_61 - .L_60)
.L_60:
        /*0054*/ 	.word	0x00000008
.L_61:


//--------------------- .nv.info._Z13shuffle_constPjS_ --------------------------
	.section	.nv.info._Z13shuffle_constPjS_,"",@"SHT_CUDA_INFO"
	.sectionflags	@""
	.align	4


	//----- nvinfo : EIATTR_CUDA_API_VERSION
	.align		4
        /*0000*/ 	.byte	0x04, 0x37
        /*0002*/ 	.short	(.L_63 - .L_62)
.L_62:
        /*0004*/ 	.word	0x00000082


	//----- nvinfo : EIATTR_KPARAM_INFO
	.align		4
.L_63:
        /*0008*/ 	.byte	0x04, 0x17
        /*000a*/ 	.short	(.L_65 - .L_64)
.L_64:
        /*000c*/ 	.word	0x00000000
        /*0010*/ 	.short	0x0001
        /*0012*/ 	.short	0x0008
        /*0014*/ 	.byte	0x00, 0xf5, 0x21, 0x00


	//----- nvinfo : EIATTR_KPARAM_INFO
	.align		4
.L_65:
        /*0018*/ 	.byte	0x04, 0x17
        /*001a*/ 	.short	(.L_67 - .L_66)
.L_66:
        /*001c*/ 	.word	0x00000000
        /*0020*/ 	.short	0x0000
        /*0022*/ 	.short	0x0000
        /*0024*/ 	.byte	0x00, 0xf5, 0x21, 0x00


	//----- nvinfo : EIATTR_SPARSE_MMA_MASK
	.align		4
.L_67:
        /*0028*/ 	.byte	0x03, 0x50
        /*002a*/ 	.short	0x0000


	//----- nvinfo : EIATTR_MAXREG_COUNT
	.align		4
        /*002c*/ 	.byte	0x03, 0x1b
        /*002e*/ 	.short	0x00ff


	//----- nvinfo : EIATTR_MERCURY_ISA_VERSION
	.align		4
        /*0030*/ 	.byte	0x03, 0x5f
        /*0032*/ 	.short	0x0101


	//----- nvinfo : EIATTR_VRC_CTA_INIT_COUNT
	.align		4
        /*0034*/ 	.byte	0x02, 0x4a
	.zero		1
	.zero		1


	//----- nvinfo : EIATTR_EXIT_INSTR_OFFSETS
	.align		4
        /*0038*/ 	.byte	0x04, 0x1c
        /*003a*/ 	.short	(.L_69 - .L_68)


	//   ....[0]....
.L_68:
        /*003c*/ 	.word	0x00000120


	//----- nvinfo : EIATTR_CBANK_PARAM_SIZE
	.align		4
.L_69:
        /*0040*/ 	.byte	0x03, 0x19
        /*0042*/ 	.short	0x0010


	//----- nvinfo : EIATTR_PARAM_CBANK
	.align		4
        /*0044*/ 	.byte	0x04, 0x0a
        /*0046*/ 	.short	(.L_71 - .L_70)
	.align		4
.L_70:
        /*0048*/ 	.word	index@(.nv.constant0._Z13shuffle_constPjS_)
        /*004c*/ 	.short	0x0380
        /*004e*/ 	.short	0x0010


	//----- nvinfo : EIATTR_SW_WAR
	.align		4
.L_71:
        /*0050*/ 	.byte	0x04, 0x36
        /*0052*/ 	.short	(.L_73 - .L_72)
.L_72:
        /*0054*/ 	.word	0x00000008
.L_73:


//--------------------- .nv.callgraph             --------------------------
	.section	.nv.callgraph,"",@"SHT_CUDA_CALLGRAPH"
	.align	4
	.sectionentsize	8
	.align		4
        /*0000*/ 	.word	0x00000000
	.align		4
        /*0004*/ 	.word	0xffffffff
	.align		4
        /*0008*/ 	.word	0x00000000
	.align		4
        /*000c*/ 	.word	0xfffffffe
	.align		4
        /*0010*/ 	.word	0x00000000
	.align		4
        /*0014*/ 	.word	0xfffffffd
	.align		4
        /*0018*/ 	.word	0x00000000
	.align		4
        /*001c*/ 	.word	0xfffffffc


//--------------------- .nv.constant3             --------------------------
	.section	.nv.constant3,"a",@progbits
	.align	4
.nv.constant3:
	.type		const_plan,@object
	.size		const_plan,(.L_0 - const_plan)
const_plan:
	.zero		40
.L_0:


//--------------------- .nv.constant4             --------------------------
	.section	.nv.constant4,"a",@progbits
	.align	8
	.align		8
.nv.constant4:
        /*0000*/ 	.dword	gmem_plan


//--------------------- .text._Z19shared_shuffle_gmemPjS_ --------------------------
	.section	.text._Z19shared_shuffle_gmemPjS_,"ax",@progbits
	.align	128
        .global         _Z19shared_shuffle_gmemPjS_
        .type           _Z19shared_shuffle_gmemPjS_,@function
        .size           _Z19shared_shuffle_gmemPjS_,(.L_x_4 - _Z19shared_shuffle_gmemPjS_)
        .other          _Z19shared_shuffle_gmemPjS_,@"STO_CUDA_ENTRY STV_DEFAULT"
_Z19shared_shuffle_gmemPjS_:
.text._Z19shared_shuffle_gmemPjS_:
[----:B------:R-:W-:Y:S01]  /*0000*/  LDC R1, c[0x0][0x37c] ;  /* 0x0000df00ff017b82 */ /* 0x000fe20000000800 */
[----:B------:R-:W0:Y:S07]  /*0010*/  S2R R0, SR_TID.X ;  /* 0x0000000000007919 */ /* 0x000e2e0000002100 */
[----:B------:R-:W0:Y:S01]  /*0020*/  S2UR UR4, SR_CTAID.X ;  /* 0x00000000000479c3 */ /* 0x000e220000002500 */
[----:B------:R-:W1:Y:S07]  /*0030*/  LDCU.64 UR6, c[0x0][0x358] ;  /* 0x00006b00ff0677ac */ /* 0x000e6e0008000a00 */
[----:B------:R-:W0:Y:S08]  /*0040*/  LDC R7, c[0x0][0x360] ;  /* 0x0000d800ff077b82 */ /* 0x000e300000000800 */
[----:B------:R-:W2:Y:S08]  /*0050*/  LDC.64 R4, c[0x0][0x380] ;  /* 0x0000e000ff047b82 */ /* 0x000eb00000000a00 */
[----:B------:R-:W3:Y:S01]  /*0060*/  LDC.64 R2, c[0x4][RZ] ;  /* 0x01000000ff027b82 */ /* 0x000ee20000000a00 */
[----:B0-----:R-:W-:-:S04]  /*0070*/  IMAD R7, R7, UR4, R0 ;  /* 0x0000000407077c24 */ /* 0x001fc8000f8e0200 */
[----:B--2---:R-:W-:-:S05]  /*0080*/  IMAD.WIDE.U32 R4, R7, 0x4, R4 ;  /* 0x0000000407047825 */ /* 0x004fca00078e0004 */
[----:B-1----:R0:W2:Y:S01]  /*0090*/  LDG.E R6, desc[UR6][R4.64] ;  /* 0x0000000604067981 */ /* 0x0020a2000c1e1900 */
[----:B------:R-:W-:-:S05]  /*00a0*/  IMAD.HI.U32 R0, R7, -0x33333333, RZ ;  /* 0xcccccccd07007827 */ /* 0x000fca00078e00ff */
[----:B------:R-:W-:Y:S01]  /*00b0*/  SHF.R.U32.HI R0, RZ, 0x3, R0 ;  /* 0x00000003ff007819 */ /* 0x000fe20000011600 */
[----:B------:R-:W1:Y:S04]  /*00c0*/  S2UR UR5, SR_CgaCtaId ;  /* 0x00000000000579c3 */ /* 0x000e680000008800 */
[----:B------:R-:W-:-:S04]  /*00d0*/  IMAD R9, R0, -0xa, R7 ;  /* 0xfffffff600097824 */ /* 0x000fc800078e0207 */
[----:B---3--:R-:W-:Y:S01]  /*00e0*/  IMAD.WIDE.U32 R2, R9, 0x4, R2 ;  /* 0x0000000409027825 */ /* 0x008fe200078e0002 */
[----:B------:R-:W-:Y:S01]  /*00f0*/  UMOV UR4, 0x400 ;  /* 0x0000040000047882 */ /* 0x000fe20000000000 */
[----:B0-----:R-:W0:Y:S04]  /*0100*/  LDC.64 R4, c[0x0][0x388] ;  /* 0x0000e200ff047b82 */ /* 0x001e280000000a00 */
[----:B------:R-:W3:Y:S01]  /*0110*/  LDG.E R2, desc[UR6][R2.64] ;  /* 0x0000000602027981 */ /* 0x000ee2000c1e1900 */
[----:B-1----:R-:W-:-:S06]  /*0120*/  ULEA UR4, UR5, UR4, 0x18 ;  /* 0x0000000405047291 */ /* 0x002fcc000f8ec0ff */
[----:B------:R-:W-:-:S05]  /*0130*/  LEA R9, R7, UR4, 0x2 ;  /* 0x0000000407097c11 */ /* 0x000fca000f8e10ff */
[----:B--2---:R-:W-:Y:S01]  /*0140*/  STS [R9], R6 ;  /* 0x0000000609007388 */ /* 0x004fe20000000800 */
[----:B------:R-:W-:Y:S01]  /*0150*/  BAR.SYNC.DEFER_BLOCKING 0x0 ;  /* 0x0000000000007b1d */ /* 0x000fe20000010000 */
[----:B---3--:R-:W-:-:S05]  /*0160*/  IADD3 R7, PT, PT, R7, R2, RZ ;  /* 0x0000000207077210 */ /* 0x008fca0007ffe0ff */
[----:B0-----:R-:W-:Y:S01]  /*0170*/  IMAD.WIDE.U32 R4, R7, 0x4, R4 ;  /* 0x0000000407047825 */ /* 0x001fe200078e0004 */
[----:B------:R-:W0:Y:S04]  /*0180*/  LDS R11, [R9] ;  /* 0x00000000090b7984 */ /* 0x000e280000000800 */
[----:B0-----:R-:W-:Y:S01]  /*0190*/  STG.E desc[UR6][R4.64], R11 ;  /* 0x0000000b04007986 */ /* 0x001fe2000c101906 */
[----:B------:R-:W-:Y:S05]  /*01a0*/  EXIT ;  /* 0x000000000000794d */ /* 0x000fea0003800000 */
.L_x_0:
[----:B------:R-:W-:-:S00]  /*01b0*/  BRA `(.L_x_0) ;  /* 0xfffffffc00fc7947 */ /* 0x000fc0000383ffff */
[----:B------:R-:W-:-:S00]  /*01c0*/  NOP ;  /* 0x0000000000007918 */ /* 0x000fc00000000000 */
        /* <DEDUP_REMOVED lines=11> */
.L_x_4:


//--------------------- .text._Z20shared_shuffle_constPjS_ --------------------------
	.section	.text._Z20shared_shuffle_constPjS_,"ax",@progbits
	.align	128
        .global         _Z20shared_shuffle_constPjS_
        .type           _Z20shared_shuffle_constPjS_,@function
        .size           _Z20shared_shuffle_constPjS_,(.L_x_5 - _Z20shared_shuffle_constPjS_)
        .other          _Z20shared_shuffle_constPjS_,@"STO_CUDA_ENTRY STV_DEFAULT"
_Z20shared_shuffle_constPjS_:
.text._Z20shared_shuffle_constPjS_:
[----:B------:R-:W-:Y:S01]  /*0000*/  LDC R1, c[0x0][0x37c] ;  /* 0x0000df00ff017b82 */ /* 0x000fe20000000800 */
[----:B------:R-:W0:Y:S07]  /*0010*/  S2R R0, SR_TID.X ;  /* 0x0000000000007919 */ /* 0x000e2e0000002100 */
[----:B------:R-:W0:Y:S01]  /*0020*/  S2UR UR4, SR_CTAID.X ;  /* 0x00000000000479c3 */ /* 0x000e220000002500 */
[----:B------:R-:W1:Y:S07]  /*0030*/  LDCU.64 UR6, c[0x0][0x358] ;  /* 0x00006b00ff0677ac */ /* 0x000e6e0008000a00 */
[----:B------:R-:W0:Y:S08]  /*0040*/  LDC R5, c[0x0][0x360] ;  /* 0x0000d800ff057b82 */ /* 0x000e300000000800 */
[----:B------:R-:W2:Y:S01]  /*0050*/  LDC.64 R2, c[0x0][0x380] ;  /* 0x0000e000ff027b82 */ /* 0x000ea20000000a00 */
[----:B0-----:R-:W-:-:S04]  /*0060*/  IMAD R5, R5, UR4, R0 ;  /* 0x0000000405057c24 */ /* 0x001fc8000f8e0200 */
[----:B--2---:R-:W-:-:S05]  /*0070*/  IMAD.WIDE.U32 R2, R5, 0x4, R2 ;  /* 0x0000000405027825 */ /* 0x004fca00078e0002 */
[----:B-1----:R0:W2:Y:S01]  /*0080*/  LDG.E R4, desc[UR6][R2.64] ;  /* 0x0000000602047981 */ /* 0x0020a2000c1e1900 */
[----:B------:R-:W1:Y:S01]  /*0090*/  S2UR UR5, SR_CgaCtaId ;  /* 0x00000000000579c3 */ /* 0x000e620000008800 */
[----:B------:R-:W-:Y:S01]  /*00a0*/  IMAD.HI.U32 R0, R5, -0x33333333, RZ ;  /* 0xcccccccd05007827 */ /* 0x000fe200078e00ff */
[----:B------:R-:W-:-:S04]  /*00b0*/  UMOV UR4, 0x400 ;  /* 0x0000040000047882 */ /* 0x000fc80000000000 */
[----:B------:R-:W-:Y:S02]  /*00c0*/  SHF.R.U32.HI R0, RZ, 0x3, R0 ;  /* 0x00000003ff007819 */ /* 0x000fe40000011600 */
[----:B0-----:R-:W0:Y:S03]  /*00d0*/  LDC.64 R2, c[0x0][0x388] ;  /* 0x0000e200ff027b82 */ /* 0x001e260000000a00 */
[----:B------:R-:W-:-:S05]  /*00e0*/  IMAD R0, R0, -0xa, R5 ;  /* 0xfffffff600007824 */ /* 0x000fca00078e0205 */
[----:B------:R-:W-:-:S06]  /*00f0*/  SHF.L.U32 R0, R0, 0x2, RZ ;  /* 0x0000000200007819 */ /* 0x000fcc00000006ff */
[----:B------:R-:W3:Y:S01]  /*0100*/  LDC R0, c[0x3][R0] ;  /* 0x00c0000000007b82 */ /* 0x000ee20000000800 */
[----:B-1----:R-:W-:-:S06]  /*0110*/  ULEA UR4, UR5, UR4, 0x18 ;  /* 0x0000000405047291 */ /* 0x002fcc000f8ec0ff */
[C---:B------:R-:W-:Y:S02]  /*0120*/  LEA R7, R5.reuse, UR4, 0x2 ;  /* 0x0000000405077c11 */ /* 0x040fe4000f8e10ff */
[----:B---3--:R-:W-:-:S05]  /*0130*/  IADD3 R5, PT, PT, R5, R0, RZ ;  /* 0x0000000005057210 */ /* 0x008fca0007ffe0ff */
[----:B0-----:R-:W-:Y:S01]  /*0140*/  IMAD.WIDE.U32 R2, R5, 0x4, R2 ;  /* 0x0000000405027825 */ /* 0x001fe200078e0002 */
[----:B--2---:R-:W-:Y:S01]  /*0150*/  STS [R7], R4 ;  /* 0x0000000407007388 */ /* 0x004fe20000000800 */
[----:B------:R-:W-:Y:S06]  /*0160*/  BAR.SYNC.DEFER_BLOCKING 0x0 ;  /* 0x0000000000007b1d */ /* 0x000fec0000010000 */
[----:B------:R-:W0:Y:S04]  /*0170*/  LDS R9, [R7] ;  /* 0x0000000007097984 */ /* 0x000e280000000800 */
[----:B0-----:R-:W-:Y:S01]  /*0180*/  STG.E desc[UR6][R2.64], R9 ;  /* 0x0000000902007986 */ /* 0x001fe2000c101906 */
[----:B------:R-:W-:Y:S05]  /*0190*/  EXIT ;  /* 0x000000000000794d */ /* 0x000fea0003800000 */
.L_x_1:
        /* <DEDUP_REMOVED lines=14> */
.L_x_5:


//--------------------- .text._Z12shuffle_gmemPjS_ --------------------------
	.section	.text._Z12shuffle_gmemPjS_,"ax",@progbits
	.align	128
        .global         _Z12shuffle_gmemPjS_
        .type           _Z12shuffle_gmemPjS_,@function
        .size           _Z12shuffle_gmemPjS_,(.L_x_6 - _Z12shuffle_gmemPjS_)
        .other          _Z12shuffle_gmemPjS_,@"STO_CUDA_ENTRY STV_DEFAULT"
_Z12shuffle_gmemPjS_:
.text._Z12shuffle_gmemPjS_:
[----:B------:R-:W-:Y:S01]  /*0000*/  LDC R1, c[0x0][0x37c] ;  /* 0x0000df00ff017b82 */ /* 0x000fe20000000800 */
[----:B------:R-:W0:Y:S07]  /*0010*/  S2R R0, SR_TID.X ;  /* 0x0000000000007919 */ /* 0x000e2e0000002100 */
[----:B------:R-:W0:Y:S08]  /*0020*/  S2UR UR4, SR_CTAID.X ;  /* 0x00000000000479c3 */ /* 0x000e300000002500 */
[----:B------:R-:W0:Y:S08]  /*0030*/  LDC R9, c[0x0][0x360] ;  /* 0x0000d800ff097b82 */ /* 0x000e300000000800 */
[----:B------:R-:W1:Y:S08]  /*0040*/  LDC.64 R2, c[0x4][RZ] ;  /* 0x01000000ff027b82 */ /* 0x000e700000000a00 */
[----:B------:R-:W2:Y:S01]  /*0050*/  LDC.64 R4, c[0x0][0x380] ;  /* 0x0000e000ff047b82 */ /* 0x000ea20000000a00 */
[----:B0-----:R-:W-:Y:S01]  /*0060*/  IMAD R9, R9, UR4, R0 ;  /* 0x0000000409097c24 */ /* 0x001fe2000f8e0200 */
[----:B------:R-:W0:Y:S03]  /*0070*/  LDCU.64 UR4, c[0x0][0x358] ;  /* 0x00006b00ff0477ac */ /* 0x000e260008000a00 */
[----:B------:R-:W-:-:S05]  /*0080*/  IMAD.HI.U32 R0, R9, -0x33333333, RZ ;  /* 0xcccccccd09007827 */ /* 0x000fca00078e00ff */
[----:B------:R-:W-:-:S05]  /*0090*/  SHF.R.U32.HI R0, RZ, 0x3, R0 ;  /* 0x00000003ff007819 */ /* 0x000fca0000011600 */
[----:B------:R-:W-:-:S04]  /*00a0*/  IMAD R7, R0, -0xa, R9 ;  /* 0xfffffff600077824 */ /* 0x000fc800078e0209 */
[----:B-1----:R-:W-:Y:S02]  /*00b0*/  IMAD.WIDE.U32 R2, R7, 0x4, R2 ;  /* 0x0000000407027825 */ /* 0x002fe400078e0002 */
[----:B------:R-:W1:Y:S04]  /*00c0*/  LDC.64 R6, c[0x0][0x388] ;  /* 0x0000e200ff067b82 */ /* 0x000e680000000a00 */
[----:B0-----:R-:W3:Y:S01]  /*00d0*/  LDG.E R2, desc[UR4][R2.64] ;  /* 0x0000000402027981 */ /* 0x001ee2000c1e1900 */
[----:B--2---:R-:W-:-:S06]  /*00e0*/  IMAD.WIDE.U32 R4, R9, 0x4, R4 ;  /* 0x0000000409047825 */ /* 0x004fcc00078e0004 */
[----:B------:R-:W2:Y:S01]  /*00f0*/  LDG.E R5, desc[UR4][R4.64] ;  /* 0x0000000404057981 */ /* 0x000ea2000c1e1900 */
[----:B---3--:R-:W-:-:S05]  /*0100*/  IADD3 R9, PT, PT, R9, R2, RZ ;  /* 0x0000000209097210 */ /* 0x008fca0007ffe0ff */
[----:B-1----:R-:W-:-:S05]  /*0110*/  IMAD.WIDE.U32 R6, R9, 0x4, R6 ;  /* 0x0000000409067825 */ /* 0x002fca00078e0006 */
[----:B--2---:R-:W-:Y:S01]  /*0120*/  STG.E desc[UR4][R6.64], R5 ;  /* 0x0000000506007986 */ /* 0x004fe2000c101904 */
[----:B------:R-:W-:Y:S05]  /*0130*/  EXIT ;  /* 0x000000000000794d */ /* 0x000fea0003800000 */
.L_x_2:
        /* <DEDUP_REMOVED lines=12> */
.L_x_6:


//--------------------- .text._Z13shuffle_constPjS_ --------------------------
	.section	.text._Z13shuffle_constPjS_,"ax",@progbits
	.align	128
        .global         _Z13shuffle_constPjS_
        .type           _Z13shuffle_constPjS_,@function
        .size           _Z13shuffle_constPjS_,(.L_x_7 - _Z13shuffle_constPjS_)
        .other          _Z13shuffle_constPjS_,@"STO_CUDA_ENTRY STV_DEFAULT"
_Z13shuffle_constPjS_:
.text._Z13shuffle_constPjS_:
        /* <DEDUP_REMOVED lines=8> */
[----:B--2---:R-:W-:-:S06]  /*0080*/  IMAD.WIDE.U32 R2, R7, 0x4, R2 ;  /* 0x0000000407027825 */ /* 0x004fcc00078e0002 */
[----:B-1----:R-:W2:Y:S01]  /*0090*/  LDG.E R3, desc[UR4][R2.64] ;  /* 0x0000000402037981 */ /* 0x002ea2000c1e1900 */
[----:B------:R-:W-:-:S05]  /*00a0*/  IMAD.HI.U32 R0, R7, -0x33333333, RZ ;  /* 0xcccccccd07007827 */ /* 0x000fca00078e00ff */
[----:B------:R-:W-:-:S05]  /*00b0*/  SHF.R.U32.HI R0, RZ, 0x3, R0 ;  /* 0x00000003ff007819 */ /* 0x000fca0000011600 */
[----:B------:R-:W-:-:S05]  /*00c0*/  IMAD R0, R0, -0xa, R7 ;  /* 0xfffffff600007824 */ /* 0x000fca00078e0207 */
[----:B------:R-:W-:-:S06]  /*00d0*/  SHF.L.U32 R0, R0, 0x2, RZ ;  /* 0x0000000200007819 */ /* 0x000fcc00000006ff */
[----:B------:R-:W0:Y:S02]  /*00e0*/  LDC R0, c[0x3][R0] ;  /* 0x00c0000000007b82 */ /* 0x000e240000000800 */
[----:B0-----:R-:W-:-:S05]  /*00f0*/  IADD3 R7, PT, PT, R7, R0, RZ ;  /* 0x0000000007077210 */ /* 0x001fca0007ffe0ff */
[----:B---3--:R-:W-:-:S05]  /*0100*/  IMAD.WIDE.U32 R4, R7, 0x4, R4 ;  /* 0x0000000407047825 */ /* 0x008fca00078e0004 */
[----:B--2---:R-:W-:Y:S01]  /*0110*/  STG.E desc[UR4][R4.64], R3 ;  /* 0x0000000304007986 */ /* 0x004fe2000c101904 */
[----:B------:R-:W-:Y:S05]  /*0120*/  EXIT ;  /* 0x000000000000794d */ /* 0x000fea0003800000 */
.L_x_3:
        /* <DEDUP_REMOVED lines=13> */
.L_x_7:


//--------------------- .nv.shared._Z19shared_shuffle_gmemPjS_ --------------------------
	.section	.nv.shared._Z19shared_shuffle_gmemPjS_,"aw",@nobits
	.sectionflags	@""
	.align	4
.nv.shared._Z19shared_shuffle_gmemPjS_:
	.zero		3072


//--------------------- .nv.shared.reserved.0     --------------------------
	.section	.nv.shared.reserved.0,"aw",@nobits
	.weak		__nv_reservedSMEM_offset_0_alias
	.size		__nv_reservedSMEM_offset_0_alias, 0, 64
	.other		__nv_reservedSMEM_offset_0_alias,@"STO_CUDA_RESERVED_SHARED STV_DEFAULT"
__nv_reservedSMEM_offset_0_alias:
	.zero		0
	.zero		64


//--------------------- .nv.global                --------------------------
	.section	.nv.global,"aw",@nobits
	.align	4
.nv.global:
	.type		gmem_plan,@object
	.size		gmem_plan,(.L_1 - gmem_plan)
gmem_plan:
	.zero		40
.L_1:


//--------------------- .nv.shared._Z20shared_shuffle_constPjS_ --------------------------
	.section	.nv.shared._Z20shared_shuffle_constPjS_,"aw",@nobits
	.sectionflags	@""
	.align	4
.nv.shared._Z20shared_shuffle_constPjS_:
	.zero		3072


//--------------------- .nv.constant0._Z19shared_shuffle_gmemPjS_ --------------------------
	.section	.nv.constant0._Z19shared_shuffle_gmemPjS_,"a",@progbits
	.sectionflags	@""
	.align	4
.nv.constant0._Z19shared_shuffle_gmemPjS_:
	.zero		912


//--------------------- .nv.constant0._Z20shared_shuffle_constPjS_ --------------------------
	.section	.nv.constant0._Z20shared_shuffle_constPjS_,"a",@progbits
	.sectionflags	@""
	.align	4
.nv.constant0._Z20shared_shuffle_constPjS_:
	.zero		912


//--------------------- .nv.constant0._Z12shuffle_gmemPjS_ --------------------------
	.section	.nv.constant0._Z12shuffle_gmemPjS_,"a",@progbits
	.sectionflags	@""
	.align	4
.nv.constant0._Z12shuffle_gmemPjS_:
	.zero		912


//--------------------- .nv.constant0._Z13shuffle_constPjS_ --------------------------
	.section	.nv.constant0._Z13shuffle_constPjS_,"a",@progbits
	.sectionflags	@""
	.align	4
.nv.constant0._Z13shuffle_constPjS_:
	.zero		912


//--------------------- SYMBOLS --------------------------

	.type		.nv.reservedSmem.offset0,@object
	.size		.nv.reservedSmem.offset0,0x4
	.type		.nv.reservedSmem.cap,@object
	.size		.nv.reservedSmem.cap,0x4
